//
// Generated by NVIDIA NVVM Compiler
//
// Compiler Build ID: CL-36424714
// Cuda compilation tools, release 13.0, V13.0.88
// Based on NVVM 20.0.0
//

.version 9.0
.target sm_100
.address_size 64

	// .globl	_Z22matrix_multiply_kernelPtS_S_S_Pjii

.visible .entry _Z22matrix_multiply_kernelPtS_S_S_Pjii(
	.param .u64 .ptr .align 1 _Z22matrix_multiply_kernelPtS_S_S_Pjii_param_0,
	.param .u64 .ptr .align 1 _Z22matrix_multiply_kernelPtS_S_S_Pjii_param_1,
	.param .u64 .ptr .align 1 _Z22matrix_multiply_kernelPtS_S_S_Pjii_param_2,
	.param .u64 .ptr .align 1 _Z22matrix_multiply_kernelPtS_S_S_Pjii_param_3,
	.param .u64 .ptr .align 1 _Z22matrix_multiply_kernelPtS_S_S_Pjii_param_4,
	.param .u32 _Z22matrix_multiply_kernelPtS_S_S_Pjii_param_5,
	.param .u32 _Z22matrix_multiply_kernelPtS_S_S_Pjii_param_6
)
{
	.reg .pred 	%p<14>;
	.reg .b16 	%rs<32>;
	.reg .b32 	%r<123>;
	.reg .b64 	%rd<48>;

	ld.param.u64 	%rd8, [_Z22matrix_multiply_kernelPtS_S_S_Pjii_param_0];
	ld.param.u64 	%rd9, [_Z22matrix_multiply_kernelPtS_S_S_Pjii_param_1];
	ld.param.u64 	%rd5, [_Z22matrix_multiply_kernelPtS_S_S_Pjii_param_2];
	ld.param.u64 	%rd6, [_Z22matrix_multiply_kernelPtS_S_S_Pjii_param_3];
	ld.param.u32 	%r46, [_Z22matrix_multiply_kernelPtS_S_S_Pjii_param_5];
	ld.param.u32 	%r47, [_Z22matrix_multiply_kernelPtS_S_S_Pjii_param_6];
	cvta.to.global.u64 	%rd1, %rd9;
	cvta.to.global.u64 	%rd2, %rd8;
	mov.u32 	%r1, %tid.x;
	mov.u32 	%r2, %tid.y;
	mov.u32 	%r3, %ctaid.x;
	mov.u32 	%r4, %ctaid.y;
	div.s32 	%r5, %r46, %r47;
	setp.lt.s32 	%p1, %r5, 1;
	mov.b32 	%r121, 0;
	@%p1 bra 	$L__BB0_16;
	mul.lo.s32 	%r50, %r46, %r4;
	div.s32 	%r6, %r50, %r47;
	and.b32  	%r7, %r47, 7;
	and.b32  	%r8, %r47, 3;
	and.b32  	%r9, %r47, 2147483640;
	and.b32  	%r10, %r47, 1;
	neg.s32 	%r11, %r9;
	mul.lo.s32 	%r12, %r47, %r47;
	shl.b32 	%r13, %r47, 3;
	cvta.to.global.u64 	%rd3, %rd5;
	cvta.to.global.u64 	%rd4, %rd6;
	mov.b32 	%r106, 0;
	mov.u32 	%r121, %r106;
$L__BB0_2:
	add.s32 	%r51, %r6, %r106;
	mul.wide.s32 	%rd10, %r51, 2;
	add.s64 	%rd11, %rd3, %rd10;
	ld.global.u16 	%r16, [%rd11];
	setp.eq.s32 	%p2, %r16, 0;
	@%p2 bra 	$L__BB0_15;
	setp.lt.s32 	%p3, %r47, 1;
	mul.lo.s32 	%r52, %r106, %r46;
	div.s32 	%r53, %r52, %r47;
	add.s32 	%r54, %r53, %r3;
	mul.wide.s32 	%rd12, %r54, 2;
	add.s64 	%rd13, %rd4, %rd12;
	ld.global.u16 	%rs1, [%rd13];
	setp.eq.s16 	%p4, %rs1, 0;
	or.pred  	%p5, %p4, %p3;
	@%p5 bra 	$L__BB0_15;
	setp.lt.u32 	%p6, %r47, 8;
	cvt.u32.u16 	%r57, %rs1;
	add.s32 	%r17, %r57, -1;
	add.s32 	%r58, %r16, -1;
	mad.lo.s32 	%r59, %r58, %r47, %r2;
	mul.lo.s32 	%r18, %r59, %r47;
	mul.lo.s32 	%r19, %r17, %r47;
	mov.b32 	%r116, 0;
	@%p6 bra 	$L__BB0_7;
	mad.lo.s32 	%r109, %r12, %r17, %r1;
	mov.u32 	%r108, %r18;
	mov.u32 	%r110, %r11;
$L__BB0_6:
	.pragma "nounroll";
	mul.wide.s32 	%rd14, %r108, 2;
	add.s64 	%rd15, %rd2, %rd14;
	ld.global.u16 	%rs2, [%rd15];
	mul.wide.s32 	%rd16, %r109, 2;
	add.s64 	%rd17, %rd1, %rd16;
	ld.global.u16 	%rs3, [%rd17];
	mul.wide.u16 	%r60, %rs3, %rs2;
	add.s32 	%r61, %r60, %r121;
	ld.global.u16 	%rs4, [%rd15+2];
	shl.b32 	%r62, %r47, 1;
	cvt.u64.u32 	%rd18, %r62;
	add.s64 	%rd19, %rd17, %rd18;
	ld.global.u16 	%rs5, [%rd19];
	mul.wide.u16 	%r63, %rs5, %rs4;
	add.s32 	%r64, %r63, %r61;
	ld.global.u16 	%rs6, [%rd15+4];
	add.s64 	%rd20, %rd19, %rd18;
	ld.global.u16 	%rs7, [%rd20];
	mul.wide.u16 	%r65, %rs7, %rs6;
	add.s32 	%r66, %r65, %r64;
	ld.global.u16 	%rs8, [%rd15+6];
	add.s64 	%rd21, %rd20, %rd18;
	ld.global.u16 	%rs9, [%rd21];
	mul.wide.u16 	%r67, %rs9, %rs8;
	add.s32 	%r68, %r67, %r66;
	ld.global.u16 	%rs10, [%rd15+8];
	add.s64 	%rd22, %rd21, %rd18;
	ld.global.u16 	%rs11, [%rd22];
	mul.wide.u16 	%r69, %rs11, %rs10;
	add.s32 	%r70, %r69, %r68;
	ld.global.u16 	%rs12, [%rd15+10];
	add.s64 	%rd23, %rd22, %rd18;
	ld.global.u16 	%rs13, [%rd23];
	mul.wide.u16 	%r71, %rs13, %rs12;
	add.s32 	%r72, %r71, %r70;
	ld.global.u16 	%rs14, [%rd15+12];
	add.s64 	%rd24, %rd23, %rd18;
	ld.global.u16 	%rs15, [%rd24];
	mul.wide.u16 	%r73, %rs15, %rs14;
	add.s32 	%r74, %r73, %r72;
	ld.global.u16 	%rs16, [%rd15+14];
	add.s64 	%rd25, %rd24, %rd18;
	ld.global.u16 	%rs17, [%rd25];
	mul.wide.u16 	%r75, %rs17, %rs16;
	add.s32 	%r121, %r75, %r74;
	add.s32 	%r110, %r110, 8;
	add.s32 	%r109, %r109, %r13;
	add.s32 	%r108, %r108, 8;
	setp.ne.s32 	%p7, %r110, 0;
	mov.u32 	%r116, %r9;
	@%p7 bra 	$L__BB0_6;
$L__BB0_7:
	setp.eq.s32 	%p8, %r7, 0;
	@%p8 bra 	$L__BB0_15;
	add.s32 	%r77, %r7, -1;
	setp.lt.u32 	%p9, %r77, 3;
	@%p9 bra 	$L__BB0_10;
	add.s32 	%r78, %r116, %r18;
	mul.wide.s32 	%rd26, %r78, 2;
	add.s64 	%rd27, %rd2, %rd26;
	ld.global.u16 	%rs18, [%rd27];
	add.s32 	%r79, %r116, %r19;
	mad.lo.s32 	%r80, %r79, %r47, %r1;
	mul.wide.s32 	%rd28, %r80, 2;
	add.s64 	%rd29, %rd1, %rd28;
	ld.global.u16 	%rs19, [%rd29];
	mul.wide.u16 	%r81, %rs19, %rs18;
	add.s32 	%r82, %r81, %r121;
	ld.global.u16 	%rs20, [%rd27+2];
	shl.b32 	%r83, %r47, 1;
	cvt.u64.u32 	%rd30, %r83;
	add.s64 	%rd31, %rd29, %rd30;
	ld.global.u16 	%rs21, [%rd31];
	mul.wide.u16 	%r84, %rs21, %rs20;
	add.s32 	%r85, %r84, %r82;
	ld.global.u16 	%rs22, [%rd27+4];
	add.s64 	%rd32, %rd31, %rd30;
	ld.global.u16 	%rs23, [%rd32];
	mul.wide.u16 	%r86, %rs23, %rs22;
	add.s32 	%r87, %r86, %r85;
	ld.global.u16 	%rs24, [%rd27+6];
	add.s64 	%rd33, %rd32, %rd30;
	ld.global.u16 	%rs25, [%rd33];
	mul.wide.u16 	%r88, %rs25, %rs24;
	add.s32 	%r121, %r88, %r87;
	add.s32 	%r116, %r116, 4;
$L__BB0_10:
	setp.eq.s32 	%p10, %r8, 0;
	@%p10 bra 	$L__BB0_15;
	setp.eq.s32 	%p11, %r8, 1;
	@%p11 bra 	$L__BB0_13;
	add.s32 	%r90, %r116, %r18;
	mul.wide.s32 	%rd34, %r90, 2;
	add.s64 	%rd35, %rd2, %rd34;
	ld.global.u16 	%rs26, [%rd35];
	add.s32 	%r91, %r116, %r19;
	mad.lo.s32 	%r92, %r91, %r47, %r1;
	mul.wide.s32 	%rd36, %r92, 2;
	add.s64 	%rd37, %rd1, %rd36;
	ld.global.u16 	%rs27, [%rd37];
	mul.wide.u16 	%r93, %rs27, %rs26;
	add.s32 	%r94, %r93, %r121;
	ld.global.u16 	%rs28, [%rd35+2];
	shl.b32 	%r95, %r47, 1;
	cvt.u64.u32 	%rd38, %r95;
	add.s64 	%rd39, %rd37, %rd38;
	ld.global.u16 	%rs29, [%rd39];
	mul.wide.u16 	%r96, %rs29, %rs28;
	add.s32 	%r121, %r96, %r94;
	add.s32 	%r116, %r116, 2;
$L__BB0_13:
	setp.eq.s32 	%p12, %r10, 0;
	@%p12 bra 	$L__BB0_15;
	add.s32 	%r97, %r116, %r18;
	mul.wide.s32 	%rd40, %r97, 2;
	add.s64 	%rd41, %rd2, %rd40;
	ld.global.u16 	%rs30, [%rd41];
	add.s32 	%r98, %r116, %r19;
	mad.lo.s32 	%r99, %r98, %r47, %r1;
	mul.wide.s32 	%rd42, %r99, 2;
	add.s64 	%rd43, %rd1, %rd42;
	ld.global.u16 	%rs31, [%rd43];
	mul.wide.u16 	%r100, %rs31, %rs30;
	add.s32 	%r121, %r100, %r121;
$L__BB0_15:
	add.s32 	%r106, %r106, 1;
	setp.ne.s32 	%p13, %r106, %r5;
	@%p13 bra 	$L__BB0_2;
$L__BB0_16:
	ld.param.u64 	%rd47, [_Z22matrix_multiply_kernelPtS_S_S_Pjii_param_4];
	cvta.to.global.u64 	%rd44, %rd47;
	mov.u32 	%r101, %ntid.y;
	mad.lo.s32 	%r102, %r4, %r101, %r2;
	mov.u32 	%r103, %ntid.x;
	mad.lo.s32 	%r104, %r3, %r103, %r1;
	mad.lo.s32 	%r105, %r46, %r102, %r104;
	mul.wide.s32 	%rd45, %r105, 4;
	add.s64 	%rd46, %rd44, %rd45;
	st.global.u32 	[%rd46], %r121;
	ret;

}


// ===== COMPILED SASS (sm_100) =====

	.target	sm_100

	.elftype	@"ET_EXEC"


//--------------------- .note.nv.tkinfo           --------------------------
	.section	.note.nv.tkinfo,"",@"SHT_NOTE"
	.sectionflags	@"SHF_NOTE_NV_TKINFO"
	.tkinfo
        /*0018*/ 	.word	0x00000002
        /*0030*/ 	.string	""
        /*0030*/ 	.string	"ptxas"
        /*0030*/ 	.string	"Cuda compilation tools, release 13.0, V13.0.88"
        /*0030*/ 	.string	"Build cuda_13.0.r13.0/compiler.36424714_0"
        /*0030*/ 	.string	"-arch sm_100 -m 64 "



//--------------------- .note.nv.cuinfo           --------------------------
	.section	.note.nv.cuinfo,"",@"SHT_NOTE"
	.sectionflags	@"SHF_NOTE_NV_CUINFO"
        /*0018*/ 	.short	0x0002
        /*001a*/ 	.short	0x0064
        /*001c*/ 	.short	0x0082
	.zero		2


//--------------------- .nv.info                  --------------------------
	.section	.nv.info,"",@"SHT_CUDA_INFO"
	.align	4


	//----- nvinfo : EIATTR_REGCOUNT
	.align		4
        /*0000*/ 	.byte	0x04, 0x2f
        /*0002*/ 	.short	(.L_1 - .L_0)
	.align		4
.L_0:
        /*0004*/ 	.word	index@(_Z22matrix_multiply_kernelPtS_S_S_Pjii)
        /*0008*/ 	.word	0x00000020


	//----- nvinfo : EIATTR_FRAME_SIZE
	.align		4
.L_1:
        /*000c*/ 	.byte	0x04, 0x11
        /*000e*/ 	.short	(.L_3 - .L_2)
	.align		4
.L_2:
        /*0010*/ 	.word	index@(_Z22matrix_multiply_kernelPtS_S_S_Pjii)
        /*0014*/ 	.word	0x00000000


	//----- nvinfo : EIATTR_MIN_STACK_SIZE
	.align		4
.L_3:
        /*0018*/ 	.byte	0x04, 0x12
        /*001a*/ 	.short	(.L_5 - .L_4)
	.align		4
.L_4:
        /*001c*/ 	.word	index@(_Z22matrix_multiply_kernelPtS_S_S_Pjii)
        /*0020*/ 	.word	0x00000000
.L_5:


//--------------------- .nv.compat                --------------------------
	.section	.nv.compat,"",@"SHT_CUDA_COMPAT_INFO"
	.align	4
        /*0000*/ 	.byte	0x02, 0x09, 0x00, 0x00, 0x02, 0x02, 0x01, 0x00, 0x02, 0x05, 0x05, 0x00, 0x03, 0x07, 0x01, 0x01
        /*0010*/ 	.byte	0x02, 0x03, 0x00, 0x00, 0x02, 0x06, 0x01, 0x00, 0x04, 0x0b, 0x08, 0x00, 0x09, 0x00, 0x00, 0x00
        /*0020*/ 	.byte	0x00, 0x00, 0x00, 0x00


//--------------------- .nv.info._Z22matrix_multiply_kernelPtS_S_S_Pjii --------------------------
	.section	.nv.info._Z22matrix_multiply_kernelPtS_S_S_Pjii,"",@"SHT_CUDA_INFO"
	.sectionflags	@""
	.align	4


	//----- nvinfo : EIATTR_CUDA_API_VERSION
	.align		4
        /*0000*/ 	.byte	0x04, 0x37
        /*0002*/ 	.short	(.L_7 - .L_6)
.L_6:
        /*0004*/ 	.word	0x00000082


	//----- nvinfo : EIATTR_KPARAM_INFO
	.align		4
.L_7:
        /*0008*/ 	.byte	0x04, 0x17
        /*000a*/ 	.short	(.L_9 - .L_8)
.L_8:
        /*000c*/ 	.word	0x00000000
        /*0010*/ 	.short	0x0006
        /*0012*/ 	.short	0x002c
        /*0014*/ 	.byte	0x00, 0xf0, 0x11, 0x00


	//----- nvinfo : EIATTR_KPARAM_INFO
	.align		4
.L_9:
        /*0018*/ 	.byte	0x04, 0x17
        /*001a*/ 	.short	(.L_11 - .L_10)
.L_10:
        /*001c*/ 	.word	0x00000000
        /*0020*/ 	.short	0x0005
        /*0022*/ 	.short	0x0028
        /*0024*/ 	.byte	0x00, 0xf0, 0x11, 0x00


	//----- nvinfo : EIATTR_KPARAM_INFO
	.align		4
.L_11:
        /*0028*/ 	.byte	0x04, 0x17
        /*002a*/ 	.short	(.L_13 - .L_12)
.L_12:
        /*002c*/ 	.word	0x00000000
        /*0030*/ 	.short	0x0004
        /*0032*/ 	.short	0x0020
        /*0034*/ 	.byte	0x00, 0xf5, 0x21, 0x00


	//----- nvinfo : EIATTR_KPARAM_INFO
	.align		4
.L_13:
        /*0038*/ 	.byte	0x04, 0x17
        /*003a*/ 	.short	(.L_15 - .L_14)
.L_14:
        /*003c*/ 	.word	0x00000000
        /*0040*/ 	.short	0x0003
        /*0042*/ 	.short	0x0018
        /*0044*/ 	.byte	0x00, 0xf5, 0x21, 0x00


	//----- nvinfo : EIATTR_KPARAM_INFO
	.align		4
.L_15:
        /*0048*/ 	.byte	0x04, 0x17
        /*004a*/ 	.short	(.L_17 - .L_16)
.L_16:
        /*004c*/ 	.word	0x00000000
        /*0050*/ 	.short	0x0002
        /*0052*/ 	.short	0x0010
        /*0054*/ 	.byte	0x00, 0xf5, 0x21, 0x00


	//----- nvinfo : EIATTR_KPARAM_INFO
	.align		4
.L_17:
        /*0058*/ 	.byte	0x04, 0x17
        /*005a*/ 	.short	(.L_19 - .L_18)
.L_18:
        /*005c*/ 	.word	0x00000000
        /*0060*/ 	.short	0x0001
        /*0062*/ 	.short	0x0008
        /*0064*/ 	.byte	0x00, 0xf5, 0x21, 0x00


	//----- nvinfo : EIATTR_KPARAM_INFO
	.align		4
.L_19:
        /*0068*/ 	.byte	0x04, 0x17
        /*006a*/ 	.short	(.L_21 - .L_20)
.L_20:
        /*006c*/ 	.word	0x00000000
        /*0070*/ 	.short	0x0000
        /*0072*/ 	.short	0x0000
        /*0074*/ 	.byte	0x00, 0xf5, 0x21, 0x00


	//----- nvinfo : EIATTR_SPARSE_MMA_MASK
	.align		4
.L_21:
        /*0078*/ 	.byte	0x03, 0x50
        /*007a*/ 	.short	0x0000


	//----- nvinfo : EIATTR_MAXREG_COUNT
	.align		4
        /*007c*/ 	.byte	0x03, 0x1b
        /*007e*/ 	.short	0x00ff


	//----- nvinfo : EIATTR_MERCURY_ISA_VERSION
	.align		4
        /*0080*/ 	.byte	0x03, 0x5f
        /*0082*/ 	.short	0x0101


	//----- nvinfo : EIATTR_VRC_CTA_INIT_COUNT
	.align		4
        /*0084*/ 	.byte	0x02, 0x4a
	.zero		1
	.zero		1


	//----- nvinfo : EIATTR_EXIT_INSTR_OFFSETS
	.align		4
        /*0088*/ 	.byte	0x04, 0x1c
        /*008a*/ 	.short	(.L_23 - .L_22)


	//   ....[0]....
.L_22:
        /*008c*/ 	.word	0x00000e40


	//----- nvinfo : EIATTR_CBANK_PARAM_SIZE
	.align		4
.L_23:
        /*0090*/ 	.byte	0x03, 0x19
        /*0092*/ 	.short	0x0030


	//----- nvinfo : EIATTR_PARAM_CBANK
	.align		4
        /*0094*/ 	.byte	0x04, 0x0a
        /*0096*/ 	.short	(.L_25 - .L_24)
	.align		4
.L_24:
        /*0098*/ 	.word	index@(.nv.constant0._Z22matrix_multiply_kernelPtS_S_S_Pjii)
        /*009c*/ 	.short	0x0380
        /*009e*/ 	.short	0x0030


	//----- nvinfo : EIATTR_SW_WAR
	.align		4
.L_25:
        /*00a0*/ 	.byte	0x04, 0x36
        /*00a2*/ 	.short	(.L_27 - .L_26)
.L_26:
        /*00a4*/ 	.word	0x00000008
.L_27:


//--------------------- .nv.callgraph             --------------------------
	.section	.nv.callgraph,"",@"SHT_CUDA_CALLGRAPH"
	.align	4
	.sectionentsize	8
	.align		4
        /*0000*/ 	.word	0x00000000
	.align		4
        /*0004*/ 	.word	0xffffffff
	.align		4
        /*0008*/ 	.word	0x00000000
	.align		4
        /*000c*/ 	.word	0xfffffffe
	.align		4
        /*0010*/ 	.word	0x00000000
	.align		4
        /*0014*/ 	.word	0xfffffffd
	.align		4
        /*0018*/ 	.word	0x00000000
	.align		4
        /*001c*/ 	.word	0xfffffffc


//--------------------- .text._Z22matrix_multiply_kernelPtS_S_S_Pjii --------------------------
	.section	.text._Z22matrix_multiply_kernelPtS_S_S_Pjii,"ax",@progbits
	.align	128
        .global         _Z22matrix_multiply_kernelPtS_S_S_Pjii
        .type           _Z22matrix_multiply_kernelPtS_S_S_Pjii,@function
        .size           _Z22matrix_multiply_kernelPtS_S_S_Pjii,(.L_x_7 - _Z22matrix_multiply_kernelPtS_S_S_Pjii)
        .other          _Z22matrix_multiply_kernelPtS_S_S_Pjii,@"STO_CUDA_ENTRY STV_DEFAULT"
_Z22matrix_multiply_kernelPtS_S_S_Pjii:
.text._Z22matrix_multiply_kernelPtS_S_S_Pjii:
[----:B------:R-:W-:Y:S08]  /*0000*/  LDC R1, c[0x0][0x37c] ;  /* 0x0000df00ff017b82 */ /* 0x000ff00000000800 */
[----:B------:R-:W0:Y:S01]  /*0010*/  LDC.64 R8, c[0x0][0x3a8] ;  /* 0x0000ea00ff087b82 */ /* 0x000e220000000a00 */
[----:B------:R-:W1:Y:S01]  /*0020*/  LDCU.64 UR8, c[0x0][0x358] ;  /* 0x00006b00ff0877ac */ /* 0x000e620008000a00 */
[----:B------:R-:W-:-:S06]  /*0030*/  MOV R16, RZ ;  /* 0x000000ff00107202 */ /* 0x000fcc0000000f00 */
[----:B------:R-:W2:Y:S08]  /*0040*/  S2UR UR5, SR_CTAID.X ;  /* 0x00000000000579c3 */ /* 0x000eb00000002500 */
[----:B------:R-:W3:Y:S01]  /*0050*/  S2UR UR6, SR_CTAID.Y ;  /* 0x00000000000679c3 */ /* 0x000ee20000002600 */
[----:B0-----:R-:W-:Y:S02]  /*0060*/  IABS R4, R9 ;  /* 0x0000000900047213 */ /* 0x001fe40000000000 */
[----:B------:R-:W-:-:S02]  /*0070*/  IABS R7, R8 ;  /* 0x0000000800077213 */ /* 0x000fc40000000000 */
[----:B------:R-:W0:Y:S01]  /*0080*/  I2F.RP R0, R4 ;  /* 0x0000000400007306 */ /* 0x000e220000209400 */
[----:B------:R-:W-:-:S07]  /*0090*/  LOP3.LUT R6, RZ, R9, RZ, 0x33, !PT ;  /* 0x00000009ff067212 */ /* 0x000fce00078e33ff */
[----:B0-----:R-:W0:Y:S02]  /*00a0*/  MUFU.RCP R0, R0 ;  /* 0x0000000000007308 */ /* 0x001e240000001000 */
[----:B0-----:R-:W-:-:S06]  /*00b0*/  IADD3 R2, PT, PT, R0, 0xffffffe, RZ ;  /* 0x0ffffffe00027810 */ /* 0x001fcc0007ffe0ff */
[----:B------:R0:W4:Y:S02]  /*00c0*/  F2I.FTZ.U32.TRUNC.NTZ R3, R2 ;  /* 0x0000000200037305 */ /* 0x000124000021f000 */
[----:B0-----:R-:W-:Y:S02]  /*00d0*/  HFMA2 R2, -RZ, RZ, 0, 0 ;  /* 0x00000000ff027431 */ /* 0x001fe400000001ff */
[----:B----4-:R-:W-:-:S04]  /*00e0*/  IMAD.MOV R5, RZ, RZ, -R3 ;  /* 0x000000ffff057224 */ /* 0x010fc800078e0a03 */
[----:B------:R-:W-:-:S04]  /*00f0*/  IMAD R5, R5, R4, RZ ;  /* 0x0000000405057224 */ /* 0x000fc800078e02ff */
[----:B------:R-:W-:Y:S01]  /*0100*/  IMAD.HI.U32 R5, R3, R5, R2 ;  /* 0x0000000503057227 */ /* 0x000fe200078e0002 */
[----:B------:R-:W-:-:S04]  /*0110*/  LOP3.LUT R2, R8, R9, RZ, 0x3c, !PT ;  /* 0x0000000908027212 */ /* 0x000fc800078e3cff */
[----:B------:R-:W-:Y:S01]  /*0120*/  ISETP.GE.AND P2, PT, R2, RZ, PT ;  /* 0x000000ff0200720c */ /* 0x000fe20003f46270 */
[----:B------:R-:W-:Y:S01]  /*0130*/  IMAD.HI.U32 R3, R5, R7, RZ ;  /* 0x0000000705037227 */ /* 0x000fe200078e00ff */
[----:B------:R-:W0:Y:S03]  /*0140*/  S2R R2, SR_TID.Y ;  /* 0x0000000000027919 */ /* 0x000e260000002200 */
[----:B------:R-:W-:-:S04]  /*0150*/  IMAD.MOV R0, RZ, RZ, -R3 ;  /* 0x000000ffff007224 */ /* 0x000fc800078e0a03 */
[C---:B------:R-:W-:Y:S02]  /*0160*/  IMAD R7, R4.reuse, R0, R7 ;  /* 0x0000000004077224 */ /* 0x040fe400078e0207 */
[----:B------:R-:W4:Y:S03]  /*0170*/  S2R R0, SR_TID.X ;  /* 0x0000000000007919 */ /* 0x000f260000002100 */
[----:B------:R-:W-:-:S13]  /*0180*/  ISETP.GT.U32.AND P1, PT, R4, R7, PT ;  /* 0x000000070400720c */ /* 0x000fda0003f24070 */
[----:B------:R-:W-:Y:S01]  /*0190*/  @!P1 IADD3 R7, PT, PT, R7, -R4, RZ ;  /* 0x8000000407079210 */ /* 0x000fe20007ffe0ff */
[----:B------:R-:W-:-:S03]  /*01a0*/  @!P1 VIADD R3, R3, 0x1 ;  /* 0x0000000103039836 */ /* 0x000fc60000000000 */
[----:B------:R-:W-:-:S13]  /*01b0*/  ISETP.GE.U32.AND P0, PT, R7, R4, PT ;  /* 0x000000040700720c */ /* 0x000fda0003f06070 */
[----:B------:R-:W-:Y:S02]  /*01c0*/  @P0 IADD3 R3, PT, PT, R3, 0x1, RZ ;  /* 0x0000000103030810 */ /* 0x000fe40007ffe0ff */
[----:B------:R-:W-:-:S03]  /*01d0*/  ISETP.NE.AND P0, PT, R9, RZ, PT ;  /* 0x000000ff0900720c */ /* 0x000fc60003f05270 */
[----:B------:R-:W-:-:S05]  /*01e0*/  @!P2 IMAD.MOV R3, RZ, RZ, -R3 ;  /* 0x000000ffff03a224 */ /* 0x000fca00078e0a03 */
[----:B------:R-:W-:-:S04]  /*01f0*/  SEL R3, R6, R3, !P0 ;  /* 0x0000000306037207 */ /* 0x000fc80004000000 */
[----:B------:R-:W-:-:S13]  /*0200*/  ISETP.GE.AND P1, PT, R3, 0x1, PT ;  /* 0x000000010300780c */ /* 0x000fda0003f26270 */
[----:B01234-:R-:W-:Y:S05]  /*0210*/  @!P1 BRA `(.L_x_0) ;  /* 0x0000000800e49947 */ /* 0x01ffea0003800000 */
[----:B------:R-:W-:Y:S01]  /*0220*/  IMAD R8, R8, UR6, RZ ;  /* 0x0000000608087c24 */ /* 0x000fe2000f8e02ff */
[----:B------:R-:W-:Y:S01]  /*0230*/  UMOV UR4, URZ ;  /* 0x000000ff00047c82 */ /* 0x000fe20008000000 */
[----:B------:R-:W-:-:S03]  /*0240*/  IMAD.MOV.U32 R16, RZ, RZ, RZ ;  /* 0x000000ffff107224 */ /* 0x000fc600078e00ff */
[----:B------:R-:W-:Y:S02]  /*0250*/  IABS R7, R8 ;  /* 0x0000000800077213 */ /* 0x000fe40000000000 */
[----:B------:R-:W-:-:S03]  /*0260*/  LOP3.LUT R8, R8, R9, RZ, 0x3c, !PT ;  /* 0x0000000908087212 */ /* 0x000fc600078e3cff */
[----:B------:R-:W-:Y:S01]  /*0270*/  IMAD.HI.U32 R5, R5, R7, RZ ;  /* 0x0000000705057227 */ /* 0x000fe200078e00ff */
[----:B------:R-:W-:-:S03]  /*0280*/  ISETP.GE.AND P3, PT, R8, RZ, PT ;  /* 0x000000ff0800720c */ /* 0x000fc60003f66270 */
[----:B------:R-:W-:-:S04]  /*0290*/  IMAD.MOV R10, RZ, RZ, -R5 ;  /* 0x000000ffff0a7224 */ /* 0x000fc800078e0a05 */
[----:B------:R-:W-:-:S05]  /*02a0*/  IMAD R7, R4, R10, R7 ;  /* 0x0000000a04077224 */ /* 0x000fca00078e0207 */
[----:B------:R-:W-:-:S13]  /*02b0*/  ISETP.GT.U32.AND P2, PT, R4, R7, PT ;  /* 0x000000070400720c */ /* 0x000fda0003f44070 */
[----:B------:R-:W-:Y:S01]  /*02c0*/  @!P2 IADD3 R7, PT, PT, R7, -R4, RZ ;  /* 0x800000040707a210 */ /* 0x000fe20007ffe0ff */
[----:B------:R-:W-:-:S03]  /*02d0*/  @!P2 VIADD R5, R5, 0x1 ;  /* 0x000000010505a836 */ /* 0x000fc60000000000 */
[----:B------:R-:W-:Y:S02]  /*02e0*/  ISETP.GE.U32.AND P1, PT, R7, R4, PT ;  /* 0x000000040700720c */ /* 0x000fe40003f26070 */
[----:B------:R-:W-:-:S11]  /*02f0*/  LOP3.LUT R4, R9, 0x7, RZ, 0xc0, !PT ;  /* 0x0000000709047812 */ /* 0x000fd600078ec0ff */
[----:B------:R-:W-:-:S05]  /*0300*/  @P1 IADD3 R5, PT, PT, R5, 0x1, RZ ;  /* 0x0000000105051810 */ /* 0x000fca0007ffe0ff */
[----:B------:R-:W-:Y:S01]  /*0310*/  IMAD.MOV.U32 R7, RZ, RZ, R5 ;  /* 0x000000ffff077224 */ /* 0x000fe200078e0005 */
[----:B------:R-:W-:-:S04]  /*0320*/  LOP3.LUT R5, R9, 0x7ffffff8, RZ, 0xc0, !PT ;  /* 0x7ffffff809057812 */ /* 0x000fc800078ec0ff */
[----:B------:R-:W-:Y:S02]  /*0330*/  @!P3 IADD3 R7, PT, PT, -R7, RZ, RZ ;  /* 0x000000ff0707b210 */ /* 0x000fe40007ffe1ff */
[----:B------:R-:W-:Y:S02]  /*0340*/  IADD3 R8, PT, PT, -R5, RZ, RZ ;  /* 0x000000ff05087210 */ /* 0x000fe40007ffe1ff */
[----:B------:R-:W-:Y:S02]  /*0350*/  SEL R6, R6, R7, !P0 ;  /* 0x0000000706067207 */ /* 0x000fe40004000000 */
[C---:B------:R-:W-:Y:S01]  /*0360*/  LOP3.LUT R7, R9.reuse, 0x3, RZ, 0xc0, !PT ;  /* 0x0000000309077812 */ /* 0x040fe200078ec0ff */
[----:B------:R-:W-:-:S07]  /*0370*/  IMAD R9, R9, R9, RZ ;  /* 0x0000000909097224 */ /* 0x000fce00078e02ff */
.L_x_5:
[----:B------:R-:W0:Y:S01]  /*0380*/  LDC.64 R14, c[0x0][0x390] ;  /* 0x0000e400ff0e7b82 */ /* 0x000e220000000a00 */
[----:B------:R-:W-:-:S04]  /*0390*/  VIADD R11, R6, UR4 ;  /* 0x00000004060b7c36 */ /* 0x000fc80008000000 */
[----:B0-----:R-:W-:-:S06]  /*03a0*/  IMAD.WIDE R14, R11, 0x2, R14 ;  /* 0x000000020b0e7825 */ /* 0x001fcc00078e020e */
[----:B------:R-:W2:Y:S02]  /*03b0*/  LDG.E.U16 R14, desc[UR8][R14.64] ;  /* 0x000000080e0e7981 */ /* 0x000ea4000c1e1500 */
[----:B--2---:R-:W-:-:S13]  /*03c0*/  ISETP.NE.AND P0, PT, R14, RZ, PT ;  /* 0x000000ff0e00720c */ /* 0x004fda0003f05270 */
[----:B------:R-:W-:Y:S05]  /*03d0*/  @!P0 BRA `(.L_x_1) ;  /* 0x0000000800688947 */ /* 0x000fea0003800000 */
[----:B------:R-:W0:Y:S02]  /*03e0*/  LDC.64 R10, c[0x0][0x3a8] ;  /* 0x0000ea00ff0a7b82 */ /* 0x000e240000000a00 */
[----:B0-----:R-:W-:Y:S01]  /*03f0*/  IABS R17, R11 ;  /* 0x0000000b00117213 */ /* 0x001fe20000000000 */
[----:B------:R-:W-:-:S03]  /*0400*/  IMAD R10, R10, UR4, RZ ;  /* 0x000000040a0a7c24 */ /* 0x000fc6000f8e02ff */
[----:B------:R-:W0:Y:S02]  /*0410*/  I2F.RP R15, R17 ;  /* 0x00000011000f7306 */ /* 0x000e240000209400 */
[----:B------:R-:W-:Y:S02]  /*0420*/  IABS R20, R10 ;  /* 0x0000000a00147213 */ /* 0x000fe40000000000 */
[----:B------:R-:W-:-:S04]  /*0430*/  LOP3.LUT R10, R10, R11, RZ, 0x3c, !PT ;  /* 0x0000000b0a0a7212 */ /* 0x000fc800078e3cff */
[----:B------:R-:W-:Y:S01]  /*0440*/  ISETP.GE.AND P2, PT, R10, RZ, PT ;  /* 0x000000ff0a00720c */ /* 0x000fe20003f46270 */
[----:B0-----:R-:W0:Y:S02]  /*0450*/  MUFU.RCP R15, R15 ;  /* 0x0000000f000f7308 */ /* 0x001e240000001000 */
[----:B0-----:R-:W-:-:S06]  /*0460*/  IADD3 R18, PT, PT, R15, 0xffffffe, RZ ;  /* 0x0ffffffe0f127810 */ /* 0x001fcc0007ffe0ff */
[----:B------:R-:W0:Y:S02]  /*0470*/  F2I.FTZ.U32.TRUNC.NTZ R13, R18 ;  /* 0x00000012000d7305 */ /* 0x000e24000021f000 */
[----:B0-----:R-:W-:-:S04]  /*0480*/  IMAD.MOV R12, RZ, RZ, -R13 ;  /* 0x000000ffff0c7224 */ /* 0x001fc800078e0a0d */
[----:B------:R-:W-:Y:S02]  /*0490*/  IMAD R19, R12, R17, RZ ;  /* 0x000000110c137224 */ /* 0x000fe400078e02ff */
[----:B------:R-:W-:-:S05]  /*04a0*/  HFMA2 R12, -RZ, RZ, 0, 0 ;  /* 0x00000000ff0c7431 */ /* 0x000fca00000001ff */
[----:B------:R-:W-:-:S04]  /*04b0*/  IMAD.HI.U32 R19, R13, R19, R12 ;  /* 0x000000130d137227 */ /* 0x000fc800078e000c */
[----:B------:R-:W-:-:S04]  /*04c0*/  IMAD.MOV.U32 R12, RZ, RZ, R20 ;  /* 0x000000ffff0c7224 */ /* 0x000fc800078e0014 */
[----:B------:R-:W-:-:S05]  /*04d0*/  IMAD.HI.U32 R15, R19, R12, RZ ;  /* 0x0000000c130f7227 */ /* 0x000fca00078e00ff */
[----:B------:R-:W-:-:S05]  /*04e0*/  IADD3 R13, PT, PT, -R15, RZ, RZ ;  /* 0x000000ff0f0d7210 */ /* 0x000fca0007ffe1ff */
[----:B------:R-:W-:-:S05]  /*04f0*/  IMAD R12, R17, R13, R12 ;  /* 0x0000000d110c7224 */ /* 0x000fca00078e020c */
[----:B------:R-:W-:-:S13]  /*0500*/  ISETP.GT.U32.AND P1, PT, R17, R12, PT ;  /* 0x0000000c1100720c */ /* 0x000fda0003f24070 */
[----:B------:R-:W-:Y:S01]  /*0510*/  @!P1 IMAD.IADD R12, R12, 0x1, -R17 ;  /* 0x000000010c0c9824 */ /* 0x000fe200078e0a11 */
[----:B------:R-:W-:Y:S02]  /*0520*/  @!P1 IADD3 R15, PT, PT, R15, 0x1, RZ ;  /* 0x000000010f0f9810 */ /* 0x000fe40007ffe0ff */
[----:B------:R-:W-:Y:S02]  /*0530*/  ISETP.NE.AND P1, PT, R11, RZ, PT ;  /* 0x000000ff0b00720c */ /* 0x000fe40003f25270 */
[----:B------:R-:W-:Y:S02]  /*0540*/  ISETP.GE.U32.AND P0, PT, R12, R17, PT ;  /* 0x000000110c00720c */ /* 0x000fe40003f06070 */
[----:B------:R-:W0:Y:S11]  /*0550*/  LDC.64 R12, c[0x0][0x398] ;  /* 0x0000e600ff0c7b82 */ /* 0x000e360000000a00 */
[----:B------:R-:W-:-:S05]  /*0560*/  @P0 VIADD R15, R15, 0x1 ;  /* 0x000000010f0f0836 */ /* 0x000fca0000000000 */
[----:B------:R-:W-:Y:S02]  /*0570*/  @!P2 IADD3 R15, PT, PT, -R15, RZ, RZ ;  /* 0x000000ff0f0fa210 */ /* 0x000fe40007ffe1ff */
[----:B------:R-:W-:-:S05]  /*0580*/  @!P1 LOP3.LUT R15, RZ, R11, RZ, 0x33, !PT ;  /* 0x0000000bff0f9212 */ /* 0x000fca00078e33ff */
[----:B------:R-:W-:-:S04]  /*0590*/  VIADD R15, R15, UR5 ;  /* 0x000000050f0f7c36 */ /* 0x000fc80008000000 */
[----:B0-----:R-:W-:-:S06]  /*05a0*/  IMAD.WIDE R12, R15, 0x2, R12 ;  /* 0x000000020f0c7825 */ /* 0x001fcc00078e020c */
[----:B------:R-:W2:Y:S01]  /*05b0*/  LDG.E.U16 R12, desc[UR8][R12.64] ;  /* 0x000000080c0c7981 */ /* 0x000ea2000c1e1500 */
[----:B------:R-:W-:-:S04]  /*05c0*/  ISETP.GE.AND P0, PT, R11, 0x1, PT ;  /* 0x000000010b00780c */ /* 0x000fc80003f06270 */
[----:B--2---:R-:W-:-:S13]  /*05d0*/  ISETP.EQ.OR P0, PT, R12, RZ, !P0 ;  /* 0x000000ff0c00720c */ /* 0x004fda0004702670 */
[----:B------:R-:W-:Y:S05]  /*05e0*/  @P0 BRA `(.L_x_1) ;  /* 0x0000000400e40947 */ /* 0x000fea0003800000 */
[----:B------:R-:W-:Y:S01]  /*05f0*/  ISETP.GE.U32.AND P0, PT, R11, 0x8, PT ;  /* 0x000000080b00780c */ /* 0x000fe20003f06070 */
[----:B------:R-:W-:Y:S01]  /*0600*/  VIADD R22, R12, 0xffffffff ;  /* 0xffffffff0c167836 */ /* 0x000fe20000000000 */
[----:B------:R-:W-:Y:S02]  /*0610*/  IADD3 R14, PT, PT, R14, -0x1, RZ ;  /* 0xffffffff0e0e7810 */ /* 0x000fe40007ffe0ff */
[----:B------:R-:W-:-:S03]  /*0620*/  MOV R10, RZ ;  /* 0x000000ff000a7202 */ /* 0x000fc60000000f00 */
[----:B------:R-:W-:-:S04]  /*0630*/  IMAD R14, R14, R11, R2 ;  /* 0x0000000b0e0e7224 */ /* 0x000fc800078e0202 */
[----:B------:R-:W-:Y:S02]  /*0640*/  IMAD R23, R14, R11, RZ ;  /* 0x0000000b0e177224 */ /* 0x000fe400078e02ff */
[----:B------:R-:W-:Y:S05]  /*0650*/  @!P0 BRA `(.L_x_2) ;  /* 0x0000000000d08947 */ /* 0x000fea0003800000 */
[----:B------:R-:W-:Y:S01]  /*0660*/  IMAD R10, R9, R22, R0 ;  /* 0x00000016090a7224 */ /* 0x000fe200078e0200 */
[----:B------:R-:W-:Y:S01]  /*0670*/  MOV R26, R8 ;  /* 0x00000008001a7202 */ /* 0x000fe20000000f00 */
[----:B------:R-:W-:Y:S02]  /*0680*/  IMAD.MOV.U32 R24, RZ, RZ, R23 ;  /* 0x000000ffff187224 */ /* 0x000fe400078e0017 */
[----:B------:R-:W-:-:S07]  /*0690*/  IMAD.SHL.U32 R25, R11, 0x2, RZ ;  /* 0x000000020b197824 */ /* 0x000fce00078e00ff */
.L_x_3:
[----:B------:R-:W0:Y:S08]  /*06a0*/  LDC.64 R14, c[0x0][0x388] ;  /* 0x0000e200ff0e7b82 */ /* 0x000e300000000a00 */
[----:B------:R-:W1:Y:S01]  /*06b0*/  LDC.64 R12, c[0x0][0x380] ;  /* 0x0000e000ff0c7b82 */ /* 0x000e620000000a00 */
[----:B0-----:R-:W-:-:S03]  /*06c0*/  IMAD.WIDE R28, R10, 0x2, R14 ;  /* 0x000000020a1c7825 */ /* 0x001fc600078e020e */
[----:B------:R-:W-:Y:S02]  /*06d0*/  IADD3 R20, P0, PT, R28, R25, RZ ;  /* 0x000000191c147210 */ /* 0x000fe40007f1e0ff */
[----:B------:R-:W2:Y:S01]  /*06e0*/  LDG.E.U16 R14, desc[UR8][R28.64] ;  /* 0x000000081c0e7981 */ /* 0x000ea2000c1e1500 */
[----:B-1----:R-:W-:Y:S01]  /*06f0*/  IMAD.WIDE R12, R24, 0x2, R12 ;  /* 0x00000002180c7825 */ /* 0x002fe200078e020c */
[----:B------:R-:W-:-:S04]  /*0700*/  IADD3.X R21, PT, PT, RZ, R29, RZ, P0, !PT ;  /* 0x0000001dff157210 */ /* 0x000fc800007fe4ff */
[----:B------:R-:W2:Y:S01]  /*0710*/  LDG.E.U16 R15, desc[UR8][R12.64] ;  /* 0x000000080c0f7981 */ /* 0x000ea2000c1e1500 */
[----:B------:R-:W-:-:S03]  /*0720*/  IADD3 R18, P0, PT, R25, R20, RZ ;  /* 0x0000001419127210 */ /* 0x000fc60007f1e0ff */
[----:B------:R-:W3:Y:S04]  /*0730*/  LDG.E.U16 R17, desc[UR8][R20.64] ;  /* 0x0000000814117981 */ /* 0x000ee8000c1e1500 */
[----:B------:R-:W3:Y:S01]  /*0740*/  LDG.E.U16 R28, desc[UR8][R12.64+0x2] ;  /* 0x000002080c1c7981 */ /* 0x000ee2000c1e1500 */
[----:B------:R-:W-:-:S03]  /*0750*/  IMAD.X R19, RZ, RZ, R21, P0 ;  /* 0x000000ffff137224 */ /* 0x000fc600000e0615 */
[----:B------:R-:W4:Y:S04]  /*0760*/  LDG.E.U16 R27, desc[UR8][R12.64+0x4] ;  /* 0x000004080c1b7981 */ /* 0x000f28000c1e1500 */
[----:B------:R-:W4:Y:S04]  /*0770*/  LDG.E.U16 R20, desc[UR8][R18.64] ;  /* 0x0000000812147981 */ /* 0x000f28000c1e1500 */
[----:B------:R-:W5:Y:S01]  /*0780*/  LDG.E.U16 R29, desc[UR8][R12.64+0x6] ;  /* 0x000006080c1d7981 */ /* 0x000f62000c1e1500 */
[----:B--2---:R-:W-:Y:S01]  /*0790*/  IMAD R16, R15, R14, R16 ;  /* 0x0000000e0f107224 */ /* 0x004fe200078e0210 */
[----:B------:R-:W-:-:S04]  /*07a0*/  IADD3 R14, P0, PT, R25, R18, RZ ;  /* 0x00000012190e7210 */ /* 0x000fc80007f1e0ff */
[----:B------:R-:W-:Y:S01]  /*07b0*/  IADD3.X R15, PT, PT, RZ, R19, RZ, P0, !PT ;  /* 0x00000013ff0f7210 */ /* 0x000fe200007fe4ff */
[----:B---3--:R-:W-:Y:S01]  /*07c0*/  IMAD R28, R28, R17, R16 ;  /* 0x000000111c1c7224 */ /* 0x008fe200078e0210 */
[----:B------:R-:W-:-:S03]  /*07d0*/  IADD3 R16, P0, PT, R25, R14, RZ ;  /* 0x0000000e19107210 */ /* 0x000fc60007f1e0ff */
[----:B------:R4:W5:Y:S02]  /*07e0*/  LDG.E.U16 R14, desc[UR8][R14.64] ;  /* 0x000000080e0e7981 */ /* 0x000964000c1e1500 */
[----:B------:R-:W-:Y:S02]  /*07f0*/  IMAD.X R17, RZ, RZ, R15, P0 ;  /* 0x000000ffff117224 */ /* 0x000fe400000e060f */
[----:B----4-:R-:W-:-:S03]  /*0800*/  IMAD R15, R27, R20, R28 ;  /* 0x000000141b0f7224 */ /* 0x010fc600078e021c */
[----:B------:R-:W2:Y:S04]  /*0810*/  LDG.E.U16 R27, desc[UR8][R16.64] ;  /* 0x00000008101b7981 */ /* 0x000ea8000c1e1500 */
[----:B------:R-:W2:Y:S01]  /*0820*/  LDG.E.U16 R28, desc[UR8][R12.64+0x8] ;  /* 0x000008080c1c7981 */ /* 0x000ea2000c1e1500 */
[----:B------:R-:W-:-:S04]  /*0830*/  IADD3 R20, P0, PT, R25, R16, RZ ;  /* 0x0000001019147210 */ /* 0x000fc80007f1e0ff */
[----:B------:R-:W-:Y:S02]  /*0840*/  IADD3.X R21, PT, PT, RZ, R17, RZ, P0, !PT ;  /* 0x00000011ff157210 */ /* 0x000fe400007fe4ff */
[----:B------:R-:W-:Y:S01]  /*0850*/  IADD3 R18, P0, PT, R25, R20, RZ ;  /* 0x0000001419127210 */ /* 0x000fe20007f1e0ff */
[----:B------:R-:W3:Y:S04]  /*0860*/  LDG.E.U16 R17, desc[UR8][R12.64+0xc] ;  /* 0x00000c080c117981 */ /* 0x000ee8000c1e1500 */
[----:B------:R-:W-:Y:S01]  /*0870*/  IMAD.X R19, RZ, RZ, R21, P0 ;  /* 0x000000ffff137224 */ /* 0x000fe200000e0615 */
[----:B------:R-:W4:Y:S04]  /*0880*/  LDG.E.U16 R20, desc[UR8][R20.64] ;  /* 0x0000000814147981 */ /* 0x000f28000c1e1500 */
[----:B------:R-:W3:Y:S01]  /*0890*/  LDG.E.U16 R16, desc[UR8][R18.64] ;  /* 0x0000000812107981 */ /* 0x000ee2000c1e1500 */
[----:B-----5:R-:W-:Y:S01]  /*08a0*/  IMAD R29, R29, R14, R15 ;  /* 0x0000000e1d1d7224 */ /* 0x020fe200078e020f */
[----:B------:R-:W-:-:S04]  /*08b0*/  IADD3 R14, P0, PT, R25, R18, RZ ;  /* 0x00000012190e7210 */ /* 0x000fc80007f1e0ff */
[----:B------:R-:W-:-:S05]  /*08c0*/  IADD3.X R15, PT, PT, RZ, R19, RZ, P0, !PT ;  /* 0x00000013ff0f7210 */ /* 0x000fca00007fe4ff */
[----:B------:R-:W5:Y:S01]  /*08d0*/  LDG.E.U16 R14, desc[UR8][R14.64] ;  /* 0x000000080e0e7981 */ /* 0x000f62000c1e1500 */
[----:B--2---:R-:W-:-:S03]  /*08e0*/  IMAD R27, R28, R27, R29 ;  /* 0x0000001b1c1b7224 */ /* 0x004fc600078e021d */
[----:B------:R-:W4:Y:S04]  /*08f0*/  LDG.E.U16 R28, desc[UR8][R12.64+0xa] ;  /* 0x00000a080c1c7981 */ /* 0x000f28000c1e1500 */
[----:B------:R-:W5:Y:S01]  /*0900*/  LDG.E.U16 R29, desc[UR8][R12.64+0xe] ;  /* 0x00000e080c1d7981 */ /* 0x000f62000c1e1500 */
[----:B------:R-:W-:-:S05]  /*0910*/  VIADD R26, R26, 0x8 ;  /* 0x000000081a1a7836 */ /* 0x000fca0000000000 */
[----:B------:R-:W-:Y:S01]  /*0920*/  ISETP.NE.AND P0, PT, R26, RZ, PT ;  /* 0x000000ff1a00720c */ /* 0x000fe20003f05270 */
[----:B------:R-:W-:Y:S01]  /*0930*/  IMAD R10, R11, 0x8, R10 ;  /* 0x000000080b0a7824 */ /* 0x000fe200078e020a */
[----:B------:R-:W-:Y:S01]  /*0940*/  IADD3 R24, PT, PT, R24, 0x8, RZ ;  /* 0x0000000818187810 */ /* 0x000fe20007ffe0ff */
[----:B----4-:R-:W-:-:S04]  /*0950*/  IMAD R27, R28, R20, R27 ;  /* 0x000000141c1b7224 */ /* 0x010fc800078e021b */
[----:B---3--:R-:W-:-:S04]  /*0960*/  IMAD R16, R17, R16, R27 ;  /* 0x0000001011107224 */ /* 0x008fc800078e021b */
[----:B-----5:R-:W-:Y:S02]  /*0970*/  IMAD R16, R29, R14, R16 ;  /* 0x0000000e1d107224 */ /* 0x020fe400078e0210 */
[----:B------:R-:W-:Y:S05]  /*0980*/  @P0 BRA `(.L_x_3) ;  /* 0xfffffffc00440947 */ /* 0x000fea000383ffff */
[----:B------:R-:W-:-:S07]  /*0990*/  MOV R10, R5 ;  /* 0x00000005000a7202 */ /* 0x000fce0000000f00 */
.L_x_2:
[----:B------:R-:W-:-:S13]  /*09a0*/  ISETP.NE.AND P0, PT, R4, RZ, PT ;  /* 0x000000ff0400720c */ /* 0x000fda0003f05270 */
[----:B------:R-:W-:Y:S05]  /*09b0*/  @!P0 BRA `(.L_x_1) ;  /* 0x0000000000f08947 */ /* 0x000fea0003800000 */
[----:B------:R-:W-:Y:S01]  /*09c0*/  VIADD R12, R4, 0xffffffff ;  /* 0xffffffff040c7836 */ /* 0x000fe20000000000 */
[----:B------:R-:W-:Y:S02]  /*09d0*/  ISETP.NE.AND P0, PT, R7, RZ, PT ;  /* 0x000000ff0700720c */ /* 0x000fe40003f05270 */
[----:B------:R-:W-:Y:S02]  /*09e0*/  SHF.L.U32 R17, R11, 0x1, RZ ;  /* 0x000000010b117819 */ /* 0x000fe400000006ff */
[----:B------:R-:W-:-:S13]  /*09f0*/  ISETP.GE.U32.AND P1, PT, R12, 0x3, PT ;  /* 0x000000030c00780c */ /* 0x000fda0003f26070 */
[----:B------:R-:W-:Y:S05]  /*0a00*/  @!P1 BRA `(.L_x_4) ;  /* 0x0000000000689947 */ /* 0x000fea0003800000 */
[----:B------:R-:W0:Y:S01]  /*0a10*/  LDC.64 R18, c[0x0][0x388] ;  /* 0x0000e200ff127b82 */ /* 0x000e220000000a00 */
[----:B------:R-:W-:-:S04]  /*0a20*/  IMAD R12, R22, R11, R10 ;  /* 0x0000000b160c7224 */ /* 0x000fc800078e020a */
[----:B------:R-:W-:-:S03]  /*0a30*/  IMAD R13, R12, R11, R0 ;  /* 0x0000000b0c0d7224 */ /* 0x000fc600078e0200 */
[----:B------:R-:W1:Y:S01]  /*0a40*/  LDC.64 R20, c[0x0][0x380] ;  /* 0x0000e000ff147b82 */ /* 0x000e620000000a00 */
[----:B0-----:R-:W-:-:S04]  /*0a50*/  IMAD.WIDE R18, R13, 0x2, R18 ;  /* 0x000000020d127825 */ /* 0x001fc800078e0212 */
[----:B------:R-:W-:Y:S01]  /*0a60*/  IMAD.IADD R13, R23, 0x1, R10 ;  /* 0x00000001170d7824 */ /* 0x000fe200078e020a */
[----:B------:R-:W-:Y:S02]  /*0a70*/  IADD3 R14, P1, PT, R17, R18, RZ ;  /* 0x00000012110e7210 */ /* 0x000fe40007f3e0ff */
[----:B------:R-:W2:Y:S01]  /*0a80*/  LDG.E.U16 R18, desc[UR8][R18.64] ;  /* 0x0000000812127981 */ /* 0x000ea2000c1e1500 */
[----:B-1----:R-:W-:Y:S01]  /*0a90*/  IMAD.WIDE R20, R13, 0x2, R20 ;  /* 0x000000020d147825 */ /* 0x002fe200078e0214 */
[----:B------:R-:W-:Y:S02]  /*0aa0*/  IADD3.X R15, PT, PT, RZ, R19, RZ, P1, !PT ;  /* 0x00000013ff0f7210 */ /* 0x000fe40000ffe4ff */
[C---:B------:R-:W-:Y:S02]  /*0ab0*/  IADD3 R12, P1, PT, R17.reuse, R14, RZ ;  /* 0x0000000e110c7210 */ /* 0x040fe40007f3e0ff */
[----:B------:R-:W2:Y:S03]  /*0ac0*/  LDG.E.U16 R27, desc[UR8][R20.64] ;  /* 0x00000008141b7981 */ /* 0x000ea6000c1e1500 */
[----:B------:R-:W-:Y:S01]  /*0ad0*/  IMAD.X R13, RZ, RZ, R15, P1 ;  /* 0x000000ffff0d7224 */ /* 0x000fe200008e060f */
[----:B------:R-:W-:Y:S01]  /*0ae0*/  IADD3 R24, P1, PT, R17, R12, RZ ;  /* 0x0000000c11187210 */ /* 0x000fe20007f3e0ff */
[----:B------:R-:W3:Y:S04]  /*0af0*/  LDG.E.U16 R15, desc[UR8][R14.64] ;  /* 0x000000080e0f7981 */ /* 0x000ee8000c1e1500 */
[----:B------:R-:W3:Y:S01]  /*0b00*/  LDG.E.U16 R26, desc[UR8][R20.64+0x2] ;  /* 0x00000208141a7981 */ /* 0x000ee2000c1e1500 */
[----:B------:R-:W-:-:S03]  /*0b10*/  IADD3.X R25, PT, PT, RZ, R13, RZ, P1, !PT ;  /* 0x0000000dff197210 */ /* 0x000fc60000ffe4ff */
[----:B------:R-:W4:Y:S04]  /*0b20*/  LDG.E.U16 R12, desc[UR8][R12.64] ;  /* 0x000000080c0c7981 */ /* 0x000f28000c1e1500 */
[----:B------:R-:W4:Y:S04]  /*0b30*/  LDG.E.U16 R28, desc[UR8][R20.64+0x4] ;  /* 0x00000408141c7981 */ /* 0x000f28000c1e1500 */
[----:B------:R-:W5:Y:S04]  /*0b40*/  LDG.E.U16 R29, desc[UR8][R20.64+0x6] ;  /* 0x00000608141d7981 */ /* 0x000f68000c1e1500 */
[----:B------:R-:W5:Y:S01]  /*0b50*/  LDG.E.U16 R24, desc[UR8][R24.64] ;  /* 0x0000000818187981 */ /* 0x000f62000c1e1500 */
[----:B------:R-:W-:-:S02]  /*0b60*/  VIADD R10, R10, 0x4 ;  /* 0x000000040a0a7836 */ /* 0x000fc40000000000 */
[----:B--2---:R-:W-:-:S04]  /*0b70*/  IMAD R18, R27, R18, R16 ;  /* 0x000000121b127224 */ /* 0x004fc800078e0210 */
[----:B---3--:R-:W-:-:S04]  /*0b80*/  IMAD R19, R26, R15, R18 ;  /* 0x0000000f1a137224 */ /* 0x008fc800078e0212 */
[----:B----4-:R-:W-:-:S04]  /*0b90*/  IMAD R19, R28, R12, R19 ;  /* 0x0000000c1c137224 */ /* 0x010fc800078e0213 */
[----:B-----5:R-:W-:-:S07]  /*0ba0*/  IMAD R16, R29, R24, R19 ;  /* 0x000000181d107224 */ /* 0x020fce00078e0213 */
.L_x_4:
[----:B------:R-:W-:Y:S05]  /*0bb0*/  @!P0 BRA `(.L_x_1) ;  /* 0x0000000000708947 */ /* 0x000fea0003800000 */
[----:B------:R-:W0:Y:S01]  /*0bc0*/  LDC.64 R18, c[0x0][0x388] ;  /* 0x0000e200ff127b82 */ /* 0x000e220000000a00 */
[----:B------:R-:W-:Y:S02]  /*0bd0*/  ISETP.NE.AND P0, PT, R7, 0x1, PT ;  /* 0x000000010700780c */ /* 0x000fe40003f05270 */
[----:B------:R-:W-:-:S05]  /*0be0*/  LOP3.LUT P1, RZ, R11, 0x1, RZ, 0xc0, !PT ;  /* 0x000000010bff7812 */ /* 0x000fca000782c0ff */
[----:B------:R-:W1:Y:S06]  /*0bf0*/  LDC.64 R20, c[0x0][0x380] ;  /* 0x0000e000ff147b82 */ /* 0x000e6c0000000a00 */
[-C--:B------:R-:W-:Y:S01]  /*0c00*/  @P0 IMAD R24, R22, R11.reuse, R10 ;  /* 0x0000000b16180224 */ /* 0x080fe200078e020a */
[----:B------:R-:W-:Y:S01]  /*0c10*/  @P0 IADD3 R25, PT, PT, R23, R10, RZ ;  /* 0x0000000a17190210 */ /* 0x000fe20007ffe0ff */
[----:B------:R-:W2:Y:S01]  /*0c20*/  LDC.64 R14, c[0x0][0x380] ;  /* 0x0000e000ff0e7b82 */ /* 0x000ea20000000a00 */
[----:B------:R-:W-:Y:S02]  /*0c30*/  @P0 VIADD R10, R10, 0x2 ;  /* 0x000000020a0a0836 */ /* 0x000fe40000000000 */
[----:B------:R-:W-:-:S02]  /*0c40*/  @P0 IMAD R27, R24, R11, R0 ;  /* 0x0000000b181b0224 */ /* 0x000fc400078e0200 */
[----:B------:R-:W-:-:S03]  /*0c50*/  @P1 IMAD R24, R22, R11, R10 ;  /* 0x0000000b16181224 */ /* 0x000fc600078e020a */
[----:B------:R-:W3:Y:S01]  /*0c60*/  LDC.64 R12, c[0x0][0x388] ;  /* 0x0000e200ff0c7b82 */ /* 0x000ee20000000a00 */
[----:B0-----:R-:W-:-:S03]  /*0c70*/  @P0 IMAD.WIDE R18, R27, 0x2, R18 ;  /* 0x000000021b120825 */ /* 0x001fc600078e0212 */
[----:B------:R-:W-:Y:S01]  /*0c80*/  @P0 IADD3 R22, P2, PT, R17, R18, RZ ;  /* 0x0000001211160210 */ /* 0x000fe20007f5e0ff */
[----:B-1----:R-:W-:Y:S01]  /*0c90*/  @P0 IMAD.WIDE R20, R25, 0x2, R20 ;  /* 0x0000000219140825 */ /* 0x002fe200078e0214 */
[----:B------:R-:W-:Y:S01]  /*0ca0*/  @P1 IADD3 R17, PT, PT, R23, R10, RZ ;  /* 0x0000000a17111210 */ /* 0x000fe20007ffe0ff */
[----:B------:R-:W4:Y:S01]  /*0cb0*/  @P0 LDG.E.U16 R18, desc[UR8][R18.64] ;  /* 0x0000000812120981 */ /* 0x000f22000c1e1500 */
[----:B------:R-:W-:Y:S01]  /*0cc0*/  @P0 IADD3.X R23, PT, PT, RZ, R19, RZ, P2, !PT ;  /* 0x00000013ff170210 */ /* 0x000fe200017fe4ff */
[----:B------:R-:W-:Y:S02]  /*0cd0*/  @P1 IMAD R25, R24, R11, R0 ;  /* 0x0000000b18191224 */ /* 0x000fe400078e0200 */
[----:B------:R-:W4:Y:S01]  /*0ce0*/  @P0 LDG.E.U16 R11, desc[UR8][R20.64] ;  /* 0x00000008140b0981 */ /* 0x000f22000c1e1500 */
[----:B--2---:R-:W-:-:S03]  /*0cf0*/  @P1 IMAD.WIDE R14, R17, 0x2, R14 ;  /* 0x00000002110e1825 */ /* 0x004fc600078e020e */
[----:B------:R-:W2:Y:S04]  /*0d00*/  @P0 LDG.E.U16 R10, desc[UR8][R20.64+0x2] ;  /* 0x00000208140a0981 */ /* 0x000ea8000c1e1500 */
[----:B------:R-:W2:Y:S01]  /*0d10*/  @P0 LDG.E.U16 R22, desc[UR8][R22.64] ;  /* 0x0000000816160981 */ /* 0x000ea2000c1e1500 */
[----:B---3--:R-:W-:-:S03]  /*0d20*/  @P1 IMAD.WIDE R12, R25, 0x2, R12 ;  /* 0x00000002190c1825 */ /* 0x008fc600078e020c */
[----:B------:R-:W3:Y:S04]  /*0d30*/  @P1 LDG.E.U16 R15, desc[UR8][R14.64] ;  /* 0x000000080e0f1981 */ /* 0x000ee8000c1e1500 */
[----:B------:R-:W3:Y:S01]  /*0d40*/  @P1 LDG.E.U16 R12, desc[UR8][R12.64] ;  /* 0x000000080c0c1981 */ /* 0x000ee2000c1e1500 */
[----:B----4-:R-:W-:-:S04]  /*0d50*/  @P0 IMAD R11, R11, R18, R16 ;  /* 0x000000120b0b0224 */ /* 0x010fc800078e0210 */
[----:B--2---:R-:W-:-:S04]  /*0d60*/  @P0 IMAD R16, R10, R22, R11 ;  /* 0x000000160a100224 */ /* 0x004fc800078e020b */
[----:B---3--:R-:W-:-:S07]  /*0d70*/  @P1 IMAD R16, R15, R12, R16 ;  /* 0x0000000c0f101224 */ /* 0x008fce00078e0210 */
.L_x_1:
[----:B------:R-:W-:-:S06]  /*0d80*/  UIADD3 UR4, UPT, UPT, UR4, 0x1, URZ ;  /* 0x0000000104047890 */ /* 0x000fcc000fffe0ff */
[----:B------:R-:W-:-:S13]  /*0d90*/  ISETP.NE.AND P0, PT, R3, UR4, PT ;  /* 0x0000000403007c0c */ /* 0x000fda000bf05270 */
[----:B------:R-:W-:Y:S05]  /*0da0*/  @P0 BRA `(.L_x_5) ;  /* 0xfffffff400740947 */ /* 0x000fea000383ffff */
.L_x_0:
[----:B------:R-:W0:Y:S01]  /*0db0*/  LDC R3, c[0x0][0x364] ;  /* 0x0000d900ff037b82 */ /* 0x000e220000000800 */
[----:B------:R-:W1:Y:S07]  /*0dc0*/  LDCU UR4, c[0x0][0x3a8] ;  /* 0x00007500ff0477ac */ /* 0x000e6e0008000800 */
[----:B------:R-:W2:Y:S08]  /*0dd0*/  LDC R7, c[0x0][0x360] ;  /* 0x0000d800ff077b82 */ /* 0x000eb00000000800 */
[----:B------:R-:W3:Y:S01]  /*0de0*/  LDC.64 R4, c[0x0][0x3a0] ;  /* 0x0000e800ff047b82 */ /* 0x000ee20000000a00 */
[----:B0-----:R-:W-:-:S02]  /*0df0*/  IMAD R2, R3, UR6, R2 ;  /* 0x0000000603027c24 */ /* 0x001fc4000f8e0202 */
[----:B--2---:R-:W-:-:S04]  /*0e00*/  IMAD R3, R7, UR5, R0 ;  /* 0x0000000507037c24 */ /* 0x004fc8000f8e0200 */
[----:B-1----:R-:W-:-:S04]  /*0e10*/  IMAD R3, R2, UR4, R3 ;  /* 0x0000000402037c24 */ /* 0x002fc8000f8e0203 */
[----:B---3--:R-:W-:-:S05]  /*0e20*/  IMAD.WIDE R2, R3, 0x4, R4 ;  /* 0x0000000403027825 */ /* 0x008fca00078e0204 */
[----:B------:R-:W-:Y:S01]  /*0e30*/  STG.E desc[UR8][R2.64], R16 ;  /* 0x0000001002007986 */ /* 0x000fe2000c101908 */
[----:B------:R-:W-:Y:S05]  /*0e40*/  EXIT ;  /* 0x000000000000794d */ /* 0x000fea0003800000 */
.L_x_6:
[----:B------:R-:W-:-:S00]  /*0e50*/  BRA `(.L_x_6) ;  /* 0xfffffffc00fc7947 */ /* 0x000fc0000383ffff */
[----:B------:R-:W-:-:S00]  /*0e60*/  NOP ;  /* 0x0000000000007918 */ /* 0x000fc00000000000 */
        /* <DEDUP_REMOVED lines=9> */
.L_x_7:


//--------------------- .nv.shared.reserved.0     --------------------------
	.section	.nv.shared.reserved.0,"aw",@nobits
	.weak		__nv_reservedSMEM_offset_0_alias
	.size		__nv_reservedSMEM_offset_0_alias, 0, 64
	.other		__nv_reservedSMEM_offset_0_alias,@"STO_CUDA_RESERVED_SHARED STV_DEFAULT"
__nv_reservedSMEM_offset_0_alias:
	.zero		0
	.zero		64


//--------------------- .nv.constant0._Z22matrix_multiply_kernelPtS_S_S_Pjii --------------------------
	.section	.nv.constant0._Z22matrix_multiply_kernelPtS_S_S_Pjii,"a",@progbits
	.sectionflags	@""
	.align	4
.nv.constant0._Z22matrix_multiply_kernelPtS_S_S_Pjii:
	.zero		944


//--------------------- SYMBOLS --------------------------

	.type		.nv.reservedSmem.offset0,@object
	.size		.nv.reservedSmem.offset0,0x4
